	.headerflags	@"EF_CUDA_TEXMODE_UNIFIED EF_CUDA_64BIT_ADDRESS EF_CUDA_SM89 EF_CUDA_VIRTUAL_SM(EF_CUDA_SM89)"
	.elftype	@"ET_EXEC"


//--------------------- .nv.info                  --------------------------
	.section	.nv.info,"",@"SHT_CUDA_INFO"
	.align	4


	//----- nvinfo : EIATTR_REGCOUNT
	.align		4
        /*0000*/ 	.byte	0x04, 0x2f
        /*0002*/ 	.short	(.L_2 - .L_1)
	.align		4
.L_1:
        /*0004*/ 	.word	index@(triton__0d1d2d3d4d5d6de7de)
        /*0008*/ 	.word	0x00000028


	//----- nvinfo : EIATTR_MAX_STACK_SIZE
	.align		4
.L_2:
        /*000c*/ 	.byte	0x04, 0x23
        /*000e*/ 	.short	(.L_4 - .L_3)
	.align		4
.L_3:
        /*0010*/ 	.word	index@(triton__0d1d2d3d4d5d6de7de)
        /*0014*/ 	.word	0x00000000


	//----- nvinfo : EIATTR_MIN_STACK_SIZE
	.align		4
.L_4:
        /*0018*/ 	.byte	0x04, 0x12
        /*001a*/ 	.short	(.L_6 - .L_5)
	.align		4
.L_5:
        /*001c*/ 	.word	index@(triton__0d1d2d3d4d5d6de7de)
        /*0020*/ 	.word	0x00000000


	//----- nvinfo : EIATTR_FRAME_SIZE
	.align		4
.L_6:
        /*0024*/ 	.byte	0x04, 0x11
        /*0026*/ 	.short	(.L_8 - .L_7)
	.align		4
.L_7:
        /*0028*/ 	.word	index@(triton__0d1d2d3d4d5d6de7de)
        /*002c*/ 	.word	0x00000000
.L_8:


//--------------------- .nv.info.triton__0d1d2d3d4d5d6de7de --------------------------
	.section	.nv.info.triton__0d1d2d3d4d5d6de7de,"",@"SHT_CUDA_INFO"
	.align	4


	//----- nvinfo : EIATTR_CUDA_API_VERSION
	.align		4
        /*0000*/ 	.byte	0x04, 0x37
        /*0002*/ 	.short	(.L_10 - .L_9)
.L_9:
        /*0004*/ 	.word	0x0000007b


	//----- nvinfo : EIATTR_PARAM_CBANK
	.align		4
.L_10:
        /*0008*/ 	.byte	0x04, 0x0a
        /*000a*/ 	.short	(.L_12 - .L_11)
	.align		4
.L_11:
        /*000c*/ 	.word	index@(.nv.constant0.triton__0d1d2d3d4d5d6de7de)
        /*0010*/ 	.short	0x0160
        /*0012*/ 	.short	0x0038


	//----- nvinfo : EIATTR_CBANK_PARAM_SIZE
	.align		4
.L_12:
        /*0014*/ 	.byte	0x03, 0x19
        /*0016*/ 	.short	0x0038


	//----- nvinfo : EIATTR_KPARAM_INFO
	.align		4
        /*0018*/ 	.byte	0x04, 0x17
        /*001a*/ 	.short	(.L_14 - .L_13)
.L_13:
        /*001c*/ 	.word	0x00000000
        /*0020*/ 	.short	0x0007
        /*0022*/ 	.short	0x0034
        /*0024*/ 	.byte	0x00, 0xf0, 0x11, 0x00


	//----- nvinfo : EIATTR_KPARAM_INFO
	.align		4
.L_14:
        /*0028*/ 	.byte	0x04, 0x17
        /*002a*/ 	.short	(.L_16 - .L_15)
.L_15:
        /*002c*/ 	.word	0x00000000
        /*0030*/ 	.short	0x0006
        /*0032*/ 	.short	0x0030
        /*0034*/ 	.byte	0x00, 0xf0, 0x11, 0x00


	//----- nvinfo : EIATTR_KPARAM_INFO
	.align		4
.L_16:
        /*0038*/ 	.byte	0x04, 0x17
        /*003a*/ 	.short	(.L_18 - .L_17)
.L_17:
        /*003c*/ 	.word	0x00000000
        /*0040*/ 	.short	0x0005
        /*0042*/ 	.short	0x0028
        /*0044*/ 	.byte	0x00, 0xf0, 0x21, 0x00


	//----- nvinfo : EIATTR_KPARAM_INFO
	.align		4
.L_18:
        /*0048*/ 	.byte	0x04, 0x17
        /*004a*/ 	.short	(.L_20 - .L_19)
.L_19:
        /*004c*/ 	.word	0x00000000
        /*0050*/ 	.short	0x0004
        /*0052*/ 	.short	0x0020
        /*0054*/ 	.byte	0x00, 0xf0, 0x21, 0x00


	//----- nvinfo : EIATTR_KPARAM_INFO
	.align		4
.L_20:
        /*0058*/ 	.byte	0x04, 0x17
        /*005a*/ 	.short	(.L_22 - .L_21)
.L_21:
        /*005c*/ 	.word	0x00000000
        /*0060*/ 	.short	0x0003
        /*0062*/ 	.short	0x0018
        /*0064*/ 	.byte	0x00, 0xf0, 0x21, 0x00


	//----- nvinfo : EIATTR_KPARAM_INFO
	.align		4
.L_22:
        /*0068*/ 	.byte	0x04, 0x17
        /*006a*/ 	.short	(.L_24 - .L_23)
.L_23:
        /*006c*/ 	.word	0x00000000
        /*0070*/ 	.short	0x0002
        /*0072*/ 	.short	0x0010
        /*0074*/ 	.byte	0x00, 0xf0, 0x21, 0x00


	//----- nvinfo : EIATTR_KPARAM_INFO
	.align		4
.L_24:
        /*0078*/ 	.byte	0x04, 0x17
        /*007a*/ 	.short	(.L_26 - .L_25)
.L_25:
        /*007c*/ 	.word	0x00000000
        /*0080*/ 	.short	0x0001
        /*0082*/ 	.short	0x0008
        /*0084*/ 	.byte	0x00, 0xf0, 0x21, 0x00


	//----- nvinfo : EIATTR_KPARAM_INFO
	.align		4
.L_26:
        /*0088*/ 	.byte	0x04, 0x17
        /*008a*/ 	.short	(.L_28 - .L_27)
.L_27:
        /*008c*/ 	.word	0x00000000
        /*0090*/ 	.short	0x0000
        /*0092*/ 	.short	0x0000
        /*0094*/ 	.byte	0x00, 0xf0, 0x21, 0x00


	//----- nvinfo : EIATTR_MAXREG_COUNT
	.align		4
.L_28:
        /*0098*/ 	.byte	0x03, 0x1b
        /*009a*/ 	.short	0x00ff


	//----- nvinfo : EIATTR_COOP_GROUP_MASK_REGIDS
	.align		4
        /*009c*/ 	.byte	0x04, 0x29
        /*009e*/ 	.short	(.L_30 - .L_29)


	//   ....[0]....
.L_29:
        /*00a0*/ 	.word	0xffffffff


	//   ....[1]....
        /*00a4*/ 	.word	0xffffffff


	//   ....[2]....
        /*00a8*/ 	.word	0xffffffff


	//   ....[3]....
        /*00ac*/ 	.word	0xffffffff


	//   ....[4]....
        /*00b0*/ 	.word	0xffffffff


	//   ....[5]....
        /*00b4*/ 	.word	0xffffffff


	//   ....[6]....
        /*00b8*/ 	.word	0xffffffff


	//   ....[7]....
        /*00bc*/ 	.word	0xffffffff


	//   ....[8]....
        /*00c0*/ 	.word	0xffffffff


	//   ....[9]....
        /*00c4*/ 	.word	0xffffffff


	//   ....[10]....
        /*00c8*/ 	.word	0xffffffff


	//   ....[11]....
        /*00cc*/ 	.word	0xffffffff


	//   ....[12]....
        /*00d0*/ 	.word	0xffffffff


	//   ....[13]....
        /*00d4*/ 	.word	0xffffffff


	//   ....[14]....
        /*00d8*/ 	.word	0xffffffff


	//   ....[15]....
        /*00dc*/ 	.word	0xffffffff


	//----- nvinfo : EIATTR_COOP_GROUP_INSTR_OFFSETS
	.align		4
.L_30:
        /*00e0*/ 	.byte	0x04, 0x28
        /*00e2*/ 	.short	(.L_32 - .L_31)


	//   ....[0]....
.L_31:
        /*00e4*/ 	.word	0x000005a0


	//   ....[1]....
        /*00e8*/ 	.word	0x000005c0


	//   ....[2]....
        /*00ec*/ 	.word	0x000005e0


	//   ....[3]....
        /*00f0*/ 	.word	0x00000600


	//   ....[4]....
        /*00f4*/ 	.word	0x00000620


	//   ....[5]....
        /*00f8*/ 	.word	0x00000680


	//   ....[6]....
        /*00fc*/ 	.word	0x000006a0


	//   ....[7]....
        /*0100*/ 	.word	0x000006c0


	//   ....[8]....
        /*0104*/ 	.word	0x00000fa0


	//   ....[9]....
        /*0108*/ 	.word	0x00000fc0


	//   ....[10]....
        /*010c*/ 	.word	0x00000fe0


	//   ....[11]....
        /*0110*/ 	.word	0x00001000


	//   ....[12]....
        /*0114*/ 	.word	0x00001020


	//   ....[13]....
        /*0118*/ 	.word	0x00001080


	//   ....[14]....
        /*011c*/ 	.word	0x000010a0


	//   ....[15]....
        /*0120*/ 	.word	0x000010c0


	//----- nvinfo : EIATTR_EXIT_INSTR_OFFSETS
	.align		4
.L_32:
        /*0124*/ 	.byte	0x04, 0x1c
        /*0126*/ 	.short	(.L_34 - .L_33)


	//   ....[0]....
.L_33:
        /*0128*/ 	.word	0x000019e0


	//----- nvinfo : EIATTR_MAX_THREADS
	.align		4
.L_34:
        /*012c*/ 	.byte	0x04, 0x05
        /*012e*/ 	.short	(.L_36 - .L_35)
.L_35:
        /*0130*/ 	.word	0x00000100
        /*0134*/ 	.word	0x00000001
        /*0138*/ 	.word	0x00000001
.L_36:


//--------------------- .nv.rel.action            --------------------------
	.section	.nv.rel.action,"",@"SHT_CUDA_RELOCINFO"
	.align	8
	.sectionentsize	8
        /*0000*/ 	.byte	0x73, 0x00, 0x00, 0x00, 0x00, 0x00, 0x00, 0x00, 0x00, 0x00, 0x00, 0x11, 0x25, 0x00, 0x05, 0x36


//--------------------- .nv.constant0.triton__0d1d2d3d4d5d6de7de --------------------------
	.section	.nv.constant0.triton__0d1d2d3d4d5d6de7de,"a",@progbits
	.align	4
.nv.constant0.triton__0d1d2d3d4d5d6de7de:
	.zero		408


//--------------------- .text.triton__0d1d2d3d4d5d6de7de --------------------------
	.section	.text.triton__0d1d2d3d4d5d6de7de,"ax",@progbits
	.sectionflags	@"SHF_BARRIERS=1"
	.sectioninfo	@"SHI_REGISTERS=40"
	.align	128
        .global         triton__0d1d2d3d4d5d6de7de
        .type           triton__0d1d2d3d4d5d6de7de,@function
        .size           triton__0d1d2d3d4d5d6de7de,(.L_x_3 - triton__0d1d2d3d4d5d6de7de)
        .other          triton__0d1d2d3d4d5d6de7de,@"STO_CUDA_ENTRY STV_DEFAULT"
triton__0d1d2d3d4d5d6de7de:
.text.triton__0d1d2d3d4d5d6de7de:
[----:B------:R-:W-:-:S02]  /*0000*/  MOV R1, c[0x0][0x28] ;  /* 0x00000a0000017a02 */ /* 0x000fc40000000f00 */
[----:B------:R-:W0:Y:S01]  /*0010*/  S2R R2, SR_TID.X ;  /* 0x0000000000027919 */ /* 0x000e220000002100 */
[----:B------:R-:W-:Y:S01]  /*0020*/  MOV R7, 0x2 ;  /* 0x0000000200077802 */ /* 0x000fe20000000f00 */
[----:B------:R-:W-:Y:S01]  /*0030*/  CS2R R8, SRZ ;  /* 0x0000000000087805 */ /* 0x000fe2000001ff00 */
[----:B------:R-:W-:Y:S01]  /*0040*/  CS2R R10, SRZ ;  /* 0x00000000000a7805 */ /* 0x000fe2000001ff00 */
[----:B------:R-:W1:Y:S01]  /*0050*/  S2R R0, SR_CTAID.X ;  /* 0x0000000000007919 */ /* 0x000e620000002500 */
[----:B------:R-:W-:Y:S01]  /*0060*/  ULDC.64 UR6, c[0x0][0x118] ;  /* 0x0000460000067ab9 */ /* 0x000fe20000000a00 */
[----:B0-----:R-:W-:-:S04]  /*0070*/  LOP3.LUT R19, R2, 0xff, RZ, 0xc0, !PT ;  /* 0x000000ff02137812 */ /* 0x001fc800078ec0ff */
[----:B------:R-:W-:-:S04]  /*0080*/  SHF.L.U32 R33, R19, 0x3, RZ ;  /* 0x0000000313217819 */ /* 0x000fc800000006ff */
[----:B------:R-:W-:Y:S01]  /*0090*/  IADD3 R4, R33, 0x800, RZ ;  /* 0x0000080021047810 */ /* 0x000fe20007ffe0ff */
[----:B-1----:R-:W-:-:S03]  /*00a0*/  IMAD R6, R0, 0x900, R33 ;  /* 0x0000090000067824 */ /* 0x002fc600078e0221 */
[----:B------:R-:W-:Y:S02]  /*00b0*/  ISETP.GE.U32.AND P0, PT, R4, 0x900, PT ;  /* 0x000009000400780c */ /* 0x000fe40003f06070 */
[----:B------:R-:W-:-:S05]  /*00c0*/  IADD3 R12, R6, 0x800, RZ ;  /* 0x00000800060c7810 */ /* 0x000fca0007ffe0ff */
[----:B------:R-:W-:-:S04]  /*00d0*/  IMAD.WIDE R12, R12, R7, c[0x0][0x160] ;  /* 0x000058000c0c7625 */ /* 0x000fc800078e0207 */
[----:B------:R-:W-:Y:S02]  /*00e0*/  IMAD.WIDE R6, R6, R7, c[0x0][0x160] ;  /* 0x0000580006067625 */ /* 0x000fe400078e0207 */
[----:B------:R-:W2:Y:S04]  /*00f0*/  @!P0 LDG.E.EL.128 R8, [R12.64] ;  /* 0x000000060c088981 */ /* 0x000ea8000c2e1d00 */
[----:B------:R-:W3:Y:S01]  /*0100*/  LDG.E.EL.128 R4, [R6.64] ;  /* 0x0000000606047981 */ /* 0x000ee2000c2e1d00 */
[C---:B------:R-:W-:Y:S01]  /*0110*/  LOP3.LUT P1, RZ, R2.reuse, 0x1f, RZ, 0xc0, !PT ;  /* 0x0000001f02ff7812 */ /* 0x040fe2000782c0ff */
[----:B------:R-:W-:Y:S01]  /*0120*/  CS2R R24, SRZ ;  /* 0x0000000000187805 */ /* 0x000fe2000001ff00 */
[----:B------:R-:W-:Y:S01]  /*0130*/  ISETP.GE.AND P2, PT, R2, 0x8, PT ;  /* 0x000000080200780c */ /* 0x000fe20003f46270 */
[----:B------:R-:W-:Y:S01]  /*0140*/  CS2R R26, SRZ ;  /* 0x00000000001a7805 */ /* 0x000fe2000001ff00 */
[----:B------:R-:W-:Y:S01]  /*0150*/  ISETP.NE.AND P3, PT, R19, RZ, PT ;  /* 0x000000ff1300720c */ /* 0x000fe20003f65270 */
[----:B------:R-:W-:Y:S01]  /*0160*/  CS2R R30, SRZ ;  /* 0x00000000001e7805 */ /* 0x000fe2000001ff00 */
[----:B------:R-:W-:Y:S01]  /*0170*/  MOV R32, RZ ;  /* 0x000000ff00207202 */ /* 0x000fe20000000f00 */
[----:B------:R-:W-:Y:S01]  /*0180*/  UPLOP3.LUT UP0, UPT, UPT, UPT, UPT, 0x80, 0x0 ;  /* 0x000000000000789c */ /* 0x000fe20003f0f070 */
[----:B------:R-:W-:Y:S01]  /*0190*/  MOV R36, RZ ;  /* 0x000000ff00247202 */ /* 0x000fe20000000f00 */
[----:B------:R-:W-:Y:S01]  /*01a0*/  UMOV UR4, URZ ;  /* 0x0000003f00047c82 */ /* 0x000fe20008000000 */
[----:B--2---:R-:W-:-:S02]  /*01b0*/  SEL R16, R8, RZ, !P0 ;  /* 0x000000ff08107207 */ /* 0x004fc40004000000 */
[----:B------:R-:W-:Y:S02]  /*01c0*/  SEL R17, R9, RZ, !P0 ;  /* 0x000000ff09117207 */ /* 0x000fe40004000000 */
[C---:B------:R-:W-:Y:S02]  /*01d0*/  PRMT R18, R16.reuse, 0x7632, R18 ;  /* 0x0000763210127816 */ /* 0x040fe40000000012 */
[----:B------:R-:W-:Y:S02]  /*01e0*/  SHF.L.U32 R16, R16, 0x10, RZ ;  /* 0x0000001010107819 */ /* 0x000fe400000006ff */
[----:B---3--:R-:W-:Y:S01]  /*01f0*/  PRMT R9, R4, 0x7632, R9 ;  /* 0x0000763204097816 */ /* 0x008fe20000000009 */
[----:B------:R-:W-:Y:S01]  /*0200*/  IMAD.U32 R18, R18, 0x10000, RZ ;  /* 0x0001000012127824 */ /* 0x000fe200078e00ff */
[C---:B------:R-:W-:Y:S01]  /*0210*/  PRMT R12, R17.reuse, 0x7632, R12 ;  /* 0x00007632110c7816 */ /* 0x040fe2000000000c */
[----:B------:R-:W-:Y:S01]  /*0220*/  FMUL R16, R16, R16 ;  /* 0x0000001010107220 */ /* 0x000fe20000400000 */
[----:B------:R-:W-:Y:S01]  /*0230*/  SHF.L.U32 R17, R17, 0x10, RZ ;  /* 0x0000001011117819 */ /* 0x000fe200000006ff */
[----:B------:R-:W-:Y:S01]  /*0240*/  FMUL R18, R18, R18 ;  /* 0x0000001212127220 */ /* 0x000fe20000400000 */
[----:B------:R-:W-:-:S02]  /*0250*/  SHF.L.U32 R9, R9, 0x10, RZ ;  /* 0x0000001009097819 */ /* 0x000fc400000006ff */
[----:B------:R-:W-:Y:S01]  /*0260*/  SEL R10, R10, RZ, !P0 ;  /* 0x000000ff0a0a7207 */ /* 0x000fe20004000000 */
[----:B------:R-:W-:Y:S01]  /*0270*/  FMUL R17, R17, R17 ;  /* 0x0000001111117220 */ /* 0x000fe20000400000 */
[----:B------:R-:W-:Y:S02]  /*0280*/  FSEL R18, R18, -RZ, !P0 ;  /* 0x800000ff12127208 */ /* 0x000fe40004000000 */
[----:B------:R-:W-:Y:S02]  /*0290*/  SHF.L.U32 R12, R12, 0x10, RZ ;  /* 0x000000100c0c7819 */ /* 0x000fe400000006ff */
[----:B------:R-:W-:Y:S01]  /*02a0*/  SHF.L.U32 R15, R4, 0x10, RZ ;  /* 0x00000010040f7819 */ /* 0x000fe200000006ff */
[----:B------:R-:W-:Y:S01]  /*02b0*/  FFMA R13, R9, R9, R18 ;  /* 0x00000009090d7223 */ /* 0x000fe20000000012 */
[----:B------:R-:W-:Y:S01]  /*02c0*/  FSEL R16, R16, -RZ, !P0 ;  /* 0x800000ff10107208 */ /* 0x000fe20004000000 */
[----:B------:R-:W-:Y:S01]  /*02d0*/  FMUL R12, R12, R12 ;  /* 0x0000000c0c0c7220 */ /* 0x000fe20000400000 */
[----:B------:R-:W-:-:S02]  /*02e0*/  PRMT R9, R10, 0x7632, R9 ;  /* 0x000076320a097816 */ /* 0x000fc40000000009 */
[----:B------:R-:W-:Y:S01]  /*02f0*/  SHF.L.U32 R10, R10, 0x10, RZ ;  /* 0x000000100a0a7819 */ /* 0x000fe200000006ff */
[----:B------:R-:W-:Y:S01]  /*0300*/  FFMA R16, R15, R15, R16 ;  /* 0x0000000f0f107223 */ /* 0x000fe20000000010 */
[----:B------:R-:W-:Y:S02]  /*0310*/  SHF.L.U32 R8, R5, 0x10, RZ ;  /* 0x0000001005087819 */ /* 0x000fe400000006ff */
[----:B------:R-:W-:Y:S01]  /*0320*/  FSEL R17, R17, -RZ, !P0 ;  /* 0x800000ff11117208 */ /* 0x000fe20004000000 */
[----:B------:R-:W-:Y:S01]  /*0330*/  FMUL R10, R10, R10 ;  /* 0x0000000a0a0a7220 */ /* 0x000fe20000400000 */
[----:B------:R-:W-:Y:S01]  /*0340*/  PRMT R14, R5, 0x7632, R14 ;  /* 0x00007632050e7816 */ /* 0x000fe2000000000e */
[----:B------:R-:W-:Y:S01]  /*0350*/  FADD R16, R16, R13 ;  /* 0x0000000d10107221 */ /* 0x000fe20000000000 */
[----:B------:R-:W-:Y:S01]  /*0360*/  SEL R11, R11, RZ, !P0 ;  /* 0x000000ff0b0b7207 */ /* 0x000fe20004000000 */
[----:B------:R-:W-:Y:S01]  /*0370*/  FFMA R17, R8, R8, R17 ;  /* 0x0000000808117223 */ /* 0x000fe20000000011 */
[----:B------:R-:W-:Y:S01]  /*0380*/  SHF.L.U32 R9, R9, 0x10, RZ ;  /* 0x0000001009097819 */ /* 0x000fe200000006ff */
[----:B------:R-:W-:Y:S01]  /*0390*/  IMAD.U32 R14, R14, 0x10000, RZ ;  /* 0x000100000e0e7824 */ /* 0x000fe200078e00ff */
[----:B------:R-:W-:Y:S01]  /*03a0*/  FSEL R15, R12, -RZ, !P0 ;  /* 0x800000ff0c0f7208 */ /* 0x000fe20004000000 */
[----:B------:R-:W-:Y:S01]  /*03b0*/  FADD R16, R17, R16 ;  /* 0x0000001011107221 */ /* 0x000fe20000000000 */
[----:B------:R-:W-:Y:S01]  /*03c0*/  PRMT R8, R11, 0x7632, R8 ;  /* 0x000076320b087816 */ /* 0x000fe20000000008 */
[----:B------:R-:W-:Y:S01]  /*03d0*/  FMUL R9, R9, R9 ;  /* 0x0000000909097220 */ /* 0x000fe20000400000 */
[----:B------:R-:W-:Y:S01]  /*03e0*/  SHF.L.U32 R11, R11, 0x10, RZ ;  /* 0x000000100b0b7819 */ /* 0x000fe200000006ff */
[----:B------:R-:W-:Y:S01]  /*03f0*/  FFMA R15, R14, R14, R15 ;  /* 0x0000000e0e0f7223 */ /* 0x000fe2000000000f */
[----:B------:R-:W-:-:S02]  /*0400*/  PRMT R4, R6, 0x7632, R4 ;  /* 0x0000763206047816 */ /* 0x000fc40000000004 */
[----:B------:R-:W-:Y:S01]  /*0410*/  SHF.L.U32 R6, R6, 0x10, RZ ;  /* 0x0000001006067819 */ /* 0x000fe200000006ff */
[----:B------:R-:W-:Y:S01]  /*0420*/  FMUL R11, R11, R11 ;  /* 0x0000000b0b0b7220 */ /* 0x000fe20000400000 */
[----:B------:R-:W-:Y:S01]  /*0430*/  FSEL R13, R10, -RZ, !P0 ;  /* 0x800000ff0a0d7208 */ /* 0x000fe20004000000 */
[----:B------:R-:W-:Y:S01]  /*0440*/  FADD R16, R15, R16 ;  /* 0x000000100f107221 */ /* 0x000fe20000000000 */
[----:B------:R-:W-:Y:S02]  /*0450*/  SHF.L.U32 R8, R8, 0x10, RZ ;  /* 0x0000001008087819 */ /* 0x000fe400000006ff */
[----:B------:R-:W-:Y:S01]  /*0460*/  SHF.L.U32 R4, R4, 0x10, RZ ;  /* 0x0000001004047819 */ /* 0x000fe200000006ff */
[----:B------:R-:W-:Y:S01]  /*0470*/  FFMA R13, R6, R6, R13 ;  /* 0x00000006060d7223 */ /* 0x000fe2000000000d */
[----:B------:R-:W-:Y:S01]  /*0480*/  FSEL R9, R9, -RZ, !P0 ;  /* 0x800000ff09097208 */ /* 0x000fe20004000000 */
[----:B------:R-:W-:Y:S01]  /*0490*/  FMUL R8, R8, R8 ;  /* 0x0000000808087220 */ /* 0x000fe20000400000 */
[----:B------:R-:W-:Y:S01]  /*04a0*/  PRMT R5, R7, 0x7632, R5 ;  /* 0x0000763207057816 */ /* 0x000fe20000000005 */
[----:B------:R-:W-:Y:S01]  /*04b0*/  FADD R16, R13, R16 ;  /* 0x000000100d107221 */ /* 0x000fe20000000000 */
[----:B------:R-:W-:Y:S01]  /*04c0*/  SHF.L.U32 R7, R7, 0x10, RZ ;  /* 0x0000001007077819 */ /* 0x000fe200000006ff */
[----:B------:R-:W-:Y:S01]  /*04d0*/  FFMA R9, R4, R4, R9 ;  /* 0x0000000404097223 */ /* 0x000fe20000000009 */
[----:B------:R-:W-:-:S02]  /*04e0*/  FSEL R6, R11, -RZ, !P0 ;  /* 0x800000ff0b067208 */ /* 0x000fc40004000000 */
[----:B------:R-:W-:Y:S01]  /*04f0*/  SHF.L.U32 R5, R5, 0x10, RZ ;  /* 0x0000001005057819 */ /* 0x000fe200000006ff */
[----:B------:R-:W-:Y:S01]  /*0500*/  FADD R9, R9, R16 ;  /* 0x0000001009097221 */ /* 0x000fe20000000000 */
[----:B------:R-:W-:Y:S01]  /*0510*/  FSEL R8, R8, -RZ, !P0 ;  /* 0x800000ff08087208 */ /* 0x000fe20004000000 */
[----:B------:R-:W-:Y:S01]  /*0520*/  FFMA R6, R7, R7, R6 ;  /* 0x0000000707067223 */ /* 0x000fe20000000006 */
[----:B------:R-:W-:Y:S02]  /*0530*/  SHF.R.U32.HI R10, RZ, 0x3, R2 ;  /* 0x00000003ff0a7819 */ /* 0x000fe40000011602 */
[----:B------:R-:W-:Y:S01]  /*0540*/  LOP3.LUT P0, RZ, R2, 0x7, RZ, 0xc0, !PT ;  /* 0x0000000702ff7812 */ /* 0x000fe2000780c0ff */
[----:B------:R-:W-:Y:S01]  /*0550*/  FFMA R8, R5, R5, R8 ;  /* 0x0000000505087223 */ /* 0x000fe20000000008 */
[----:B------:R-:W-:Y:S01]  /*0560*/  FADD R9, R6, R9 ;  /* 0x0000000906097221 */ /* 0x000fe20000000000 */
[----:B------:R-:W-:Y:S02]  /*0570*/  LOP3.LUT R10, R10, 0x1c, RZ, 0xc0, !PT ;  /* 0x0000001c0a0a7812 */ /* 0x000fe400078ec0ff */
[----:B------:R-:W-:Y:S01]  /*0580*/  ISETP.LT.AND P0, PT, R2, 0x8, !P0 ;  /* 0x000000080200780c */ /* 0x000fe20004701270 */
[----:B------:R-:W-:-:S05]  /*0590*/  FADD R8, R8, R9 ;  /* 0x0000000908087221 */ /* 0x000fca0000000000 */
[----:B------:R-:W0:Y:S02]  /*05a0*/  SHFL.BFLY PT, R5, R8, 0x10, 0x1f ;  /* 0x0e001f0008057f89 */ /* 0x000e2400000e0000 */
[----:B0-----:R-:W-:-:S05]  /*05b0*/  FADD R5, R8, R5 ;  /* 0x0000000508057221 */ /* 0x001fca0000000000 */
        /* <DEDUP_REMOVED lines=8> */
[----:B------:R-:W-:Y:S04]  /*0640*/  @!P1 STS [R10], R9 ;  /* 0x000000090a009388 */ /* 0x000fe80000000800 */
[----:B------:R-:W-:Y:S06]  /*0650*/  BAR.SYNC 0x0 ;  /* 0x0000000000007b1d */ /* 0x000fec0000000000 */
[----:B------:R-:W0:Y:S01]  /*0660*/  @!P2 LDS R3, [R2.X4] ;  /* 0x000000000203a984 */ /* 0x000e220000004800 */
[----:B------:R-:W-:-:S03]  /*0670*/  MOV R9, 0x39e38e39 ;  /* 0x39e38e3900097802 */ /* 0x000fc60000000f00 */
[----:B0-----:R-:W0:Y:S02]  /*0680*/  SHFL.BFLY PT, R4, R3, 0x4, 0x1f ;  /* 0x0c801f0003047f89 */ /* 0x001e2400000e0000 */
[----:B0-----:R-:W-:-:S05]  /*0690*/  FADD R4, R3, R4 ;  /* 0x0000000403047221 */ /* 0x001fca0000000000 */
[----:B------:R-:W0:Y:S02]  /*06a0*/  SHFL.BFLY PT, R5, R4, 0x2, 0x1f ;  /* 0x0c401f0004057f89 */ /* 0x000e2400000e0000 */
[----:B0-----:R-:W-:-:S05]  /*06b0*/  FADD R5, R4, R5 ;  /* 0x0000000504057221 */ /* 0x001fca0000000000 */
[----:B------:R-:W0:Y:S02]  /*06c0*/  SHFL.BFLY PT, R6, R5, 0x1, 0x1f ;  /* 0x0c201f0005067f89 */ /* 0x000e2400000e0000 */
[----:B0-----:R-:W-:Y:S01]  /*06d0*/  FADD R7, R5, R6 ;  /* 0x0000000605077221 */ /* 0x001fe20000000000 */
[----:B------:R-:W-:-:S04]  /*06e0*/  IMAD.MOV.U32 R5, RZ, RZ, 0x4 ;  /* 0x00000004ff057424 */ /* 0x000fc800078e00ff */
[----:B------:R-:W-:Y:S01]  /*06f0*/  @P0 STS [R2.X4], R7 ;  /* 0x0000000702000388 */ /* 0x000fe20000004800 */
[----:B------:R-:W-:-:S03]  /*0700*/  IMAD.WIDE R4, R0, R5, c[0x0][0x180] ;  /* 0x0000600000047625 */ /* 0x000fc600078e0205 */
[----:B------:R-:W-:Y:S06]  /*0710*/  BAR.SYNC 0x0 ;  /* 0x0000000000007b1d */ /* 0x000fec0000000000 */
[----:B------:R-:W0:Y:S04]  /*0720*/  LDS R6, [RZ] ;  /* 0x00000000ff067984 */ /* 0x000e280000000800 */
[----:B------:R-:W-:Y:S06]  /*0730*/  BAR.SYNC 0x0 ;  /* 0x0000000000007b1d */ /* 0x000fec0000000000 */
[----:B0-----:R-:W-:Y:S01]  /*0740*/  STS [RZ], R6 ;  /* 0x00000006ff007388 */ /* 0x001fe20000000800 */
[----:B------:R-:W-:-:S03]  /*0750*/  FFMA R2, R6, R9, 9.9999997473787516356e-06 ;  /* 0x3727c5ac06027423 */ /* 0x000fc60000000009 */
[----:B------:R-:W-:Y:S06]  /*0760*/  BAR.SYNC 0x0 ;  /* 0x0000000000007b1d */ /* 0x000fec0000000000 */
[----:B------:R-:W0:Y:S01]  /*0770*/  LDS R3, [RZ] ;  /* 0x00000000ff037984 */ /* 0x000e220000000800 */
[----:B------:R-:W1:Y:S03]  /*0780*/  MUFU.RSQ R2, R2 ;  /* 0x0000000200027308 */ /* 0x000e660000001400 */
[----:B0-----:R0:W-:Y:S02]  /*0790*/  @!P3 STG.E [R4.64], R3 ;  /* 0x000000030400b986 */ /* 0x0011e4000c101906 */
[----:B01----:R-:W-:-:S03]  /*07a0*/  IADD3 R3, R33, 0x4, RZ ;  /* 0x0000000421037810 */ /* 0x003fc60007ffe0ff */
.L_x_0:
[C---:B------:R-:W-:Y:S01]  /*07b0*/  LOP3.LUT R34, R33.reuse, UR4, RZ, 0xfc, !PT ;  /* 0x0000000421227c12 */ /* 0x040fe2000f8efcff */
[----:B------:R-:W-:Y:S01]  /*07c0*/  CS2R R4, SRZ ;  /* 0x0000000000047805 */ /* 0x000fe2000001ff00 */
[----:B------:R-:W-:Y:S01]  /*07d0*/  IADD3 R8, P4, R33, UR4, RZ ;  /* 0x0000000421087c10 */ /* 0x000fe2000ff9e0ff */
[----:B------:R-:W-:Y:S01]  /*07e0*/  CS2R R6, SRZ ;  /* 0x0000000000067805 */ /* 0x000fe2000001ff00 */
[----:B------:R-:W-:Y:S01]  /*07f0*/  ISETP.GE.U32.AND P3, PT, R34, 0x900, PT ;  /* 0x000009002200780c */ /* 0x000fe20003f66070 */
[----:B------:R-:W-:Y:S01]  /*0800*/  IMAD R28, R0, 0x900, R34 ;  /* 0x00000900001c7824 */ /* 0x000fe200078e0222 */
[----:B------:R-:W-:-:S02]  /*0810*/  MOV R17, 0x2 ;  /* 0x0000000200117802 */ /* 0x000fc40000000f00 */
[----:B------:R-:W-:Y:S02]  /*0820*/  IADD3.X R9, RZ, RZ, RZ, P4, !PT ;  /* 0x000000ffff097210 */ /* 0x000fe400027fe4ff */
[----:B------:R-:W-:Y:S01]  /*0830*/  LEA R22, P4, R8, c[0x0][0x168], 0x2 ;  /* 0x00005a0008167a11 */ /* 0x000fe200078810ff */
[----:B------:R-:W-:Y:S01]  /*0840*/  IMAD.WIDE R16, R28, R17, c[0x0][0x160] ;  /* 0x000058001c107625 */ /* 0x000fe200078e0211 */
[----:B------:R-:W-:Y:S01]  /*0850*/  LOP3.LUT R13, R3, UR4, RZ, 0xfc, !PT ;  /* 0x00000004030d7c12 */ /* 0x000fe2000f8efcff */
[----:B------:R-:W-:Y:S01]  /*0860*/  CS2R R10, SRZ ;  /* 0x00000000000a7805 */ /* 0x000fe2000001ff00 */
[----:B------:R-:W-:Y:S02]  /*0870*/  LEA.HI.X R23, R8, c[0x0][0x16c], R9, 0x2, P4 ;  /* 0x00005b0008177a11 */ /* 0x000fe400020f1409 */
[----:B------:R-:W-:Y:S01]  /*0880*/  MOV R29, 0x4 ;  /* 0x00000004001d7802 */ /* 0x000fe20000000f00 */
[----:B------:R-:W-:Y:S01]  /*0890*/  CS2R R8, SRZ ;  /* 0x0000000000087805 */ /* 0x000fe2000001ff00 */
[----:B------:R-:W-:Y:S01]  /*08a0*/  IMAD R20, R0, 0x900, R13 ;  /* 0x0000090000147824 */ /* 0x000fe200078e020d */
[----:B------:R0:W2:Y:S01]  /*08b0*/  @!P3 LDG.E.EL.128 R4, [R16.64] ;  /* 0x000000061004b981 */ /* 0x0000a2000c2e1d00 */
[----:B------:R-:W-:Y:S01]  /*08c0*/  CS2R R12, SRZ ;  /* 0x00000000000c7805 */ /* 0x000fe2000001ff00 */
[----:B------:R-:W-:Y:S01]  /*08d0*/  CS2R R14, SRZ ;  /* 0x00000000000e7805 */ /* 0x000fe2000001ff00 */
[-C--:B------:R-:W-:Y:S01]  /*08e0*/  IMAD.WIDE R20, R20, R29.reuse, c[0x0][0x170] ;  /* 0x00005c0014147625 */ /* 0x080fe200078e021d */
[----:B------:R1:W3:Y:S04]  /*08f0*/  @!P3 LDG.E.EL.128 R8, [R22.64+0x10] ;  /* 0x000010061608b981 */ /* 0x0002e8000c2e1d00 */
[----:B------:R3:W4:Y:S01]  /*0900*/  @!P3 LDG.E.EL.128 R12, [R20.64] ;  /* 0x00000006140cb981 */ /* 0x000722000c2e1d00 */
[----:B------:R-:W-:Y:S01]  /*0910*/  CS2R R18, SRZ ;  /* 0x0000000000127805 */ /* 0x000fe2000001ff00 */
[----:B0-----:R-:W-:Y:S01]  /*0920*/  CS2R R16, SRZ ;  /* 0x0000000000107805 */ /* 0x001fe2000001ff00 */
[----:B------:R-:W-:Y:S01]  /*0930*/  IMAD.WIDE.U32 R34, R34, R29, c[0x0][0x168] ;  /* 0x00005a0022227625 */ /* 0x000fe200078e001d */
[----:B-1----:R-:W-:-:S03]  /*0940*/  CS2R R22, SRZ ;  /* 0x0000000000167805 */ /* 0x002fc6000001ff00 */
[----:B------:R-:W-:Y:S01]  /*0950*/  IMAD.WIDE R28, R28, R29, c[0x0][0x170] ;  /* 0x00005c001c1c7625 */ /* 0x000fe200078e021d */
[----:B------:R0:W5:Y:S01]  /*0960*/  @!P3 LDG.E.EL.128 R16, [R34.64] ;  /* 0x000000062210b981 */ /* 0x000162000c2e1d00 */
[----:B--2---:R-:W-:Y:S02]  /*0970*/  SEL R6, R6, RZ, !P3 ;  /* 0x000000ff06067207 */ /* 0x004fe40005800000 */
[----:B---3--:R-:W-:-:S03]  /*0980*/  SEL R20, R8, RZ, !P3 ;  /* 0x000000ff08147207 */ /* 0x008fc60005800000 */
[----:B------:R-:W-:Y:S01]  /*0990*/  IMAD.U32 R37, R6, 0x10000, RZ ;  /* 0x0001000006257824 */ /* 0x000fe200078e00ff */
[----:B----4-:R-:W-:-:S03]  /*09a0*/  SEL R8, R12, RZ, !P3 ;  /* 0x000000ff0c087207 */ /* 0x010fc60005800000 */
[----:B------:R-:W-:Y:S01]  /*09b0*/  FMUL R21, R37, R2 ;  /* 0x0000000225157220 */ /* 0x000fe20000400000 */
[----:B------:R-:W-:-:S04]  /*09c0*/  FADD R12, R20, 1 ;  /* 0x3f800000140c7421 */ /* 0x000fc80000000000 */
[----:B------:R-:W-:Y:S02]  /*09d0*/  FFMA R8, R21, R12, R8 ;  /* 0x0000000c15087223 */ /* 0x000fe40000000008 */
[----:B------:R-:W-:-:S06]  /*09e0*/  CS2R R20, SRZ ;  /* 0x0000000000147805 */ /* 0x000fcc000001ff00 */
[----:B------:R-:W2:Y:S01]  /*09f0*/  @!P3 LDG.E.EL.128 R20, [R28.64] ;  /* 0x000000061c14b981 */ /* 0x000ea2000c2e1d00 */
[----:B------:R-:W-:Y:S02]  /*0a00*/  SEL R7, R7, RZ, !P3 ;  /* 0x000000ff07077207 */ /* 0x000fe40005800000 */
[----:B------:R-:W-:Y:S02]  /*0a10*/  SEL R10, R10, RZ, !P3 ;  /* 0x000000ff0a0a7207 */ /* 0x000fe40005800000 */
[C---:B0-----:R-:W-:Y:S02]  /*0a20*/  SHF.L.U32 R35, R7.reuse, 0x10, RZ ;  /* 0x0000001007237819 */ /* 0x041fe400000006ff */
[----:B------:R-:W-:Y:S01]  /*0a30*/  PRMT R7, R7, 0x7632, R7 ;  /* 0x0000763207077816 */ /* 0x000fe20000000007 */
[----:B------:R-:W-:Y:S01]  /*0a40*/  FADD R10, R10, 1 ;  /* 0x3f8000000a0a7421 */ /* 0x000fe20000000000 */
[----:B------:R-:W-:Y:S01]  /*0a50*/  SEL R14, R14, RZ, !P3 ;  /* 0x000000ff0e0e7207 */ /* 0x000fe20005800000 */
[----:B------:R-:W-:Y:S01]  /*0a60*/  FMUL R35, R35, R2 ;  /* 0x0000000223237220 */ /* 0x000fe20000400000 */
[----:B------:R-:W-:-:S02]  /*0a70*/  SEL R11, R11, RZ, !P3 ;  /* 0x000000ff0b0b7207 */ /* 0x000fc40005800000 */
[----:B------:R-:W-:Y:S01]  /*0a80*/  SHF.L.U32 R37, R7, 0x10, RZ ;  /* 0x0000001007257819 */ /* 0x000fe200000006ff */
[----:B------:R-:W-:Y:S01]  /*0a90*/  FFMA R7, R35, R10, R14 ;  /* 0x0000000a23077223 */ /* 0x000fe2000000000e */
[----:B------:R-:W-:Y:S01]  /*0aa0*/  SEL R15, R15, RZ, !P3 ;  /* 0x000000ff0f0f7207 */ /* 0x000fe20005800000 */
[----:B------:R-:W-:Y:S01]  /*0ab0*/  FADD R11, R11, 1 ;  /* 0x3f8000000b0b7421 */ /* 0x000fe20000000000 */
[----:B------:R-:W-:Y:S01]  /*0ac0*/  PRMT R6, R6, 0x7632, R6 ;  /* 0x0000763206067816 */ /* 0x000fe20000000006 */
[----:B------:R-:W-:Y:S01]  /*0ad0*/  FMUL R10, R37, R2 ;  /* 0x00000002250a7220 */ /* 0x000fe20000400000 */
[----:B------:R-:W-:Y:S01]  /*0ae0*/  FMUL R7, R7, R7 ;  /* 0x0000000707077220 */ /* 0x000fe20000400000 */
[----:B------:R-:W-:Y:S02]  /*0af0*/  SEL R9, R9, RZ, !P3 ;  /* 0x000000ff09097207 */ /* 0x000fe40005800000 */
[----:B------:R-:W-:Y:S01]  /*0b00*/  FFMA R10, R10, R11, R15 ;  /* 0x0000000b0a0a7223 */ /* 0x000fe2000000000f */
[----:B------:R-:W-:Y:S01]  /*0b10*/  SHF.L.U32 R11, R6, 0x10, RZ ;  /* 0x00000010060b7819 */ /* 0x000fe200000006ff */
[----:B------:R-:W-:-:S02]  /*0b20*/  FMUL R6, R8, R8 ;  /* 0x0000000808067220 */ /* 0x000fc40000400000 */
[----:B------:R-:W-:Y:S01]  /*0b30*/  FMUL R10, R10, R10 ;  /* 0x0000000a0a0a7220 */ /* 0x000fe20000400000 */
[----:B------:R-:W-:Y:S01]  /*0b40*/  SEL R13, R13, RZ, !P3 ;  /* 0x000000ff0d0d7207 */ /* 0x000fe20005800000 */
[----:B------:R-:W-:Y:S01]  /*0b50*/  FADD R9, R9, 1 ;  /* 0x3f80000009097421 */ /* 0x000fe20000000000 */
[----:B------:R-:W-:Y:S01]  /*0b60*/  FSEL R7, R7, -RZ, !P3 ;  /* 0x800000ff07077208 */ /* 0x000fe20005800000 */
[----:B------:R-:W-:Y:S01]  /*0b70*/  FMUL R8, R11, R2 ;  /* 0x000000020b087220 */ /* 0x000fe20000400000 */
[----:B------:R-:W-:Y:S02]  /*0b80*/  FSEL R12, R6, -RZ, !P3 ;  /* 0x800000ff060c7208 */ /* 0x000fe40005800000 */
[----:B------:R-:W-:Y:S02]  /*0b90*/  SEL R4, R4, RZ, !P3 ;  /* 0x000000ff04047207 */ /* 0x000fe40005800000 */
[----:B------:R-:W-:Y:S02]  /*0ba0*/  SEL R6, R5, RZ, !P3 ;  /* 0x000000ff05067207 */ /* 0x000fe40005800000 */
[----:B------:R-:W-:Y:S01]  /*0bb0*/  FSEL R10, R10, -RZ, !P3 ;  /* 0x800000ff0a0a7208 */ /* 0x000fe20005800000 */
[----:B------:R-:W-:Y:S01]  /*0bc0*/  FFMA R5, R8, R9, R13 ;  /* 0x0000000908057223 */ /* 0x000fe2000000000d */
[----:B------:R-:W-:Y:S01]  /*0bd0*/  FADD R36, R7, R36 ;  /* 0x0000002407247221 */ /* 0x000fe20000000000 */
[----:B------:R-:W-:-:S02]  /*0be0*/  PRMT R7, R4, 0x7632, R7 ;  /* 0x0000763204077816 */ /* 0x000fc40000000007 */
[----:B------:R-:W-:Y:S01]  /*0bf0*/  PRMT R9, R6, 0x7632, R9 ;  /* 0x0000763206097816 */ /* 0x000fe20000000009 */
[----:B------:R-:W-:Y:S01]  /*0c00*/  FADD R27, R10, R27 ;  /* 0x0000001b0a1b7221 */ /* 0x000fe20000000000 */
[----:B-----5:R-:W-:Y:S02]  /*0c10*/  SEL R11, R17, RZ, !P3 ;  /* 0x000000ff110b7207 */ /* 0x020fe40005800000 */
[----:B------:R-:W-:Y:S02]  /*0c20*/  SEL R16, R16, RZ, !P3 ;  /* 0x000000ff10107207 */ /* 0x000fe40005800000 */
[----:B------:R-:W-:Y:S02]  /*0c30*/  SEL R10, R18, RZ, !P3 ;  /* 0x000000ff120a7207 */ /* 0x000fe40005800000 */
[----:B------:R-:W-:Y:S02]  /*0c40*/  SHF.L.U32 R13, R4, 0x10, RZ ;  /* 0x00000010040d7819 */ /* 0x000fe400000006ff */
[----:B------:R-:W-:-:S02]  /*0c50*/  SHF.L.U32 R17, R6, 0x10, RZ ;  /* 0x0000001006117819 */ /* 0x000fc400000006ff */
[----:B------:R-:W-:Y:S01]  /*0c60*/  SEL R8, R19, RZ, !P3 ;  /* 0x000000ff13087207 */ /* 0x000fe20005800000 */
[----:B------:R-:W-:Y:S01]  /*0c70*/  IMAD.U32 R19, R9, 0x10000, RZ ;  /* 0x0001000009137824 */ /* 0x000fe200078e00ff */
[----:B------:R-:W-:Y:S01]  /*0c80*/  SHF.L.U32 R15, R7, 0x10, RZ ;  /* 0x00000010070f7819 */ /* 0x000fe200000006ff */
[----:B------:R-:W-:Y:S01]  /*0c90*/  FADD R10, R10, 1 ;  /* 0x3f8000000a0a7421 */ /* 0x000fe20000000000 */
[----:B------:R-:W-:Y:S01]  /*0ca0*/  FADD R16, R16, 1 ;  /* 0x3f80000010107421 */ /* 0x000fe20000000000 */
[-C--:B------:R-:W-:Y:S01]  /*0cb0*/  FMUL R9, R13, R2.reuse ;  /* 0x000000020d097220 */ /* 0x080fe20000400000 */
[-C--:B------:R-:W-:Y:S01]  /*0cc0*/  FMUL R7, R17, R2.reuse ;  /* 0x0000000211077220 */ /* 0x080fe20000400000 */
[----:B------:R-:W-:Y:S01]  /*0cd0*/  FADD R8, R8, 1 ;  /* 0x3f80000008087421 */ /* 0x000fe20000000000 */
[----:B------:R-:W-:Y:S01]  /*0ce0*/  FADD R11, R11, 1 ;  /* 0x3f8000000b0b7421 */ /* 0x000fe20000000000 */
[-C--:B------:R-:W-:Y:S01]  /*0cf0*/  FMUL R6, R15, R2.reuse ;  /* 0x000000020f067220 */ /* 0x080fe20000400000 */
[----:B------:R-:W-:Y:S01]  /*0d00*/  FMUL R4, R19, R2 ;  /* 0x0000000213047220 */ /* 0x000fe20000400000 */
[----:B------:R-:W-:Y:S01]  /*0d10*/  PLOP3.LUT P4, PT, PT, PT, UP0, 0x80, 0x0 ;  /* 0x000000000000781c */ /* 0x000fe20003f8f008 */
[----:B------:R-:W-:Y:S01]  /*0d20*/  FMUL R5, R5, R5 ;  /* 0x0000000505057220 */ /* 0x000fe20000400000 */
[----:B------:R-:W-:-:S02]  /*0d30*/  UPLOP3.LUT UP0, UPT, UPT, UPT, UPT, 0x40, 0x0 ;  /* 0x000000000000789c */ /* 0x000fc40003f0e870 */
[----:B------:R-:W-:Y:S02]  /*0d40*/  UMOV UR4, 0x800 ;  /* 0x0000080000047882 */ /* 0x000fe40000000000 */
[----:B------:R-:W-:Y:S01]  /*0d50*/  FSEL R5, R5, -RZ, !P3 ;  /* 0x800000ff05057208 */ /* 0x000fe20005800000 */
[----:B------:R-:W-:-:S04]  /*0d60*/  FADD R31, R12, R31 ;  /* 0x0000001f0c1f7221 */ /* 0x000fc80000000000 */
[----:B------:R-:W-:Y:S01]  /*0d70*/  FADD R32, R5, R32 ;  /* 0x0000002005207221 */ /* 0x000fe20000000000 */
[----:B--2---:R-:W-:Y:S02]  /*0d80*/  SEL R20, R20, RZ, !P3 ;  /* 0x000000ff14147207 */ /* 0x004fe40005800000 */
[----:B------:R-:W-:Y:S02]  /*0d90*/  SEL R22, R22, RZ, !P3 ;  /* 0x000000ff16167207 */ /* 0x000fe40005800000 */
[----:B------:R-:W-:Y:S02]  /*0da0*/  SEL R21, R21, RZ, !P3 ;  /* 0x000000ff15157207 */ /* 0x000fe40005800000 */
[----:B------:R-:W-:Y:S01]  /*0db0*/  SEL R23, R23, RZ, !P3 ;  /* 0x000000ff17177207 */ /* 0x000fe20005800000 */
[----:B------:R-:W-:Y:S01]  /*0dc0*/  FFMA R9, R9, R16, R20 ;  /* 0x0000001009097223 */ /* 0x000fe20000000014 */
[----:B------:R-:W-:Y:S01]  /*0dd0*/  FFMA R7, R7, R10, R22 ;  /* 0x0000000a07077223 */ /* 0x000fe20000000016 */
[----:B------:R-:W-:-:S02]  /*0de0*/  FFMA R6, R6, R11, R21 ;  /* 0x0000000b06067223 */ /* 0x000fc40000000015 */
[----:B------:R-:W-:Y:S01]  /*0df0*/  FFMA R4, R4, R8, R23 ;  /* 0x0000000804047223 */ /* 0x000fe20000000017 */
[----:B------:R-:W-:Y:S01]  /*0e00*/  FMUL R7, R7, R7 ;  /* 0x0000000707077220 */ /* 0x000fe20000400000 */
[----:B------:R-:W-:Y:S01]  /*0e10*/  FMUL R9, R9, R9 ;  /* 0x0000000909097220 */ /* 0x000fe20000400000 */
[----:B------:R-:W-:Y:S01]  /*0e20*/  FMUL R6, R6, R6 ;  /* 0x0000000606067220 */ /* 0x000fe20000400000 */
[----:B------:R-:W-:Y:S02]  /*0e30*/  FMUL R4, R4, R4 ;  /* 0x0000000404047220 */ /* 0x000fe40000400000 */
[----:B------:R-:W-:Y:S02]  /*0e40*/  FSEL R11, R7, -RZ, !P3 ;  /* 0x800000ff070b7208 */ /* 0x000fe40005800000 */
[----:B------:R-:W-:Y:S02]  /*0e50*/  FSEL R8, R9, -RZ, !P3 ;  /* 0x800000ff09087208 */ /* 0x000fe40005800000 */
[----:B------:R-:W-:-:S02]  /*0e60*/  FSEL R9, R4, -RZ, !P3 ;  /* 0x800000ff04097208 */ /* 0x000fc40005800000 */
[----:B------:R-:W-:Y:S01]  /*0e70*/  FSEL R7, R6, -RZ, !P3 ;  /* 0x800000ff06077208 */ /* 0x000fe20005800000 */
[----:B------:R-:W-:Y:S01]  /*0e80*/  FADD R30, R11, R30 ;  /* 0x0000001e0b1e7221 */ /* 0x000fe20000000000 */
[----:B------:R-:W-:Y:S01]  /*0e90*/  FADD R25, R8, R25 ;  /* 0x0000001908197221 */ /* 0x000fe20000000000 */
[----:B------:R-:W-:Y:S02]  /*0ea0*/  FADD R24, R9, R24 ;  /* 0x0000001809187221 */ /* 0x000fe40000000000 */
[----:B------:R-:W-:Y:S01]  /*0eb0*/  FADD R26, R7, R26 ;  /* 0x0000001a071a7221 */ /* 0x000fe20000000000 */
[----:B------:R-:W-:Y:S05]  /*0ec0*/  @P4 BRA `(.L_x_0) ;  /* 0xfffff8e000004947 */ /* 0x000fea000383ffff */
[----:B------:R-:W-:Y:S01]  /*0ed0*/  FADD R25, R25, R26 ;  /* 0x0000001a19197221 */ /* 0x000fe20000000000 */
[----:B------:R-:W0:Y:S01]  /*0ee0*/  S2R R10, SR_TID.X ;  /* 0x00000000000a7919 */ /* 0x000e220000002100 */
[----:B------:R-:W-:Y:S02]  /*0ef0*/  UPLOP3.LUT UP0, UPT, UPT, UPT, UPT, 0x80, 0x0 ;  /* 0x000000000000789c */ /* 0x000fe40003f0f070 */
[----:B------:R-:W-:Y:S01]  /*0f00*/  FADD R25, R30, R25 ;  /* 0x000000191e197221 */ /* 0x000fe20000000000 */
[----:B------:R-:W-:Y:S06]  /*0f10*/  BAR.SYNC 0x0 ;  /* 0x0000000000007b1d */ /* 0x000fec0000000000 */
[----:B------:R-:W-:Y:S01]  /*0f20*/  FADD R24, R24, R25 ;  /* 0x0000001918187221 */ /* 0x000fe20000000000 */
[----:B------:R-:W-:-:S03]  /*0f30*/  UMOV UR4, URZ ;  /* 0x0000003f00047c82 */ /* 0x000fc60008000000 */
[----:B------:R-:W-:-:S04]  /*0f40*/  FADD R31, R31, R24 ;  /* 0x000000181f1f7221 */ /* 0x000fc80000000000 */
[----:B------:R-:W-:-:S04]  /*0f50*/  FADD R31, R32, R31 ;  /* 0x0000001f201f7221 */ /* 0x000fc80000000000 */
[----:B------:R-:W-:Y:S01]  /*0f60*/  FADD R36, R36, R31 ;  /* 0x0000001f24247221 */ /* 0x000fe20000000000 */
[----:B0-----:R-:W-:-:S03]  /*0f70*/  SHF.R.U32.HI R11, RZ, 0x3, R10 ;  /* 0x00000003ff0b7819 */ /* 0x001fc6000001160a */
[----:B------:R-:W-:Y:S01]  /*0f80*/  FADD R36, R27, R36 ;  /* 0x000000241b247221 */ /* 0x000fe20000000000 */
[----:B------:R-:W-:-:S04]  /*0f90*/  LOP3.LUT R12, R11, 0x1c, RZ, 0xc0, !PT ;  /* 0x0000001c0b0c7812 */ /* 0x000fc800078ec0ff */
        /* <DEDUP_REMOVED lines=19> */
[----:B0-----:R-:W-:-:S05]  /*10d0*/  FADD R7, R4, R7 ;  /* 0x0000000704077221 */ /* 0x001fca0000000000 */
[----:B------:R-:W-:Y:S04]  /*10e0*/  @P0 STS [R10.X4], R7 ;  /* 0x000000070a000388 */ /* 0x000fe80000004800 */
[----:B------:R-:W-:Y:S06]  /*10f0*/  BAR.SYNC 0x0 ;  /* 0x0000000000007b1d */ /* 0x000fec0000000000 */
[----:B------:R-:W0:Y:S02]  /*1100*/  LDS R6, [RZ] ;  /* 0x00000000ff067984 */ /* 0x000e240000000800 */
[----:B0-----:R-:W-:-:S04]  /*1110*/  FFMA R6, R6, R9, 9.9999997473787516356e-06 ;  /* 0x3727c5ac06067423 */ /* 0x001fc80000000009 */
[----:B------:R0:W1:Y:S03]  /*1120*/  MUFU.RSQ R32, R6 ;  /* 0x0000000600207308 */ /* 0x0000660000001400 */
.L_x_1:
[----:B------:R-:W-:Y:S01]  /*1130*/  LOP3.LUT R29, R33, UR4, RZ, 0xfc, !PT ;  /* 0x00000004211d7c12 */ /* 0x000fe2000f8efcff */
[----:B0-----:R-:W-:Y:S01]  /*1140*/  CS2R R4, SRZ ;  /* 0x0000000000047805 */ /* 0x001fe2000001ff00 */
[----:B------:R-:W-:Y:S01]  /*1150*/  MOV R34, 0x2 ;  /* 0x0000000200227802 */ /* 0x000fe20000000f00 */
[----:B0-----:R-:W-:Y:S01]  /*1160*/  CS2R R6, SRZ ;  /* 0x0000000000067805 */ /* 0x001fe2000001ff00 */
[----:B------:R-:W-:Y:S01]  /*1170*/  ISETP.GE.U32.AND P1, PT, R29, 0x900, PT ;  /* 0x000009001d00780c */ /* 0x000fe20003f26070 */
[----:B------:R-:W-:Y:S01]  /*1180*/  IMAD R35, R0, 0x900, R29 ;  /* 0x0000090000237824 */ /* 0x000fe200078e021d */
[----:B------:R-:W-:Y:S01]  /*1190*/  MOV R28, 0x4 ;  /* 0x00000004001c7802 */ /* 0x000fe20000000f00 */
[----:B------:R-:W-:Y:S02]  /*11a0*/  CS2R R8, SRZ ;  /* 0x0000000000087805 */ /* 0x000fe4000001ff00 */
[----:B------:R-:W-:Y:S01]  /*11b0*/  IMAD.WIDE R16, R35, R34, c[0x0][0x160] ;  /* 0x0000580023107625 */ /* 0x000fe200078e0222 */
[----:B------:R-:W-:-:S03]  /*11c0*/  CS2R R10, SRZ ;  /* 0x00000000000a7805 */ /* 0x000fc6000001ff00 */
[-C--:B------:R-:W-:Y:S01]  /*11d0*/  IMAD.WIDE.U32 R22, R29, R28.reuse, c[0x0][0x168] ;  /* 0x00005a001d167625 */ /* 0x080fe200078e001c */
[----:B------:R-:W-:Y:S01]  /*11e0*/  CS2R R12, SRZ ;  /* 0x00000000000c7805 */ /* 0x000fe2000001ff00 */
[----:B------:R-:W-:Y:S02]  /*11f0*/  CS2R R14, SRZ ;  /* 0x00000000000e7805 */ /* 0x000fe4000001ff00 */
[----:B------:R0:W2:Y:S01]  /*1200*/  @!P1 LDG.E.EF.128 R4, [R16.64] ;  /* 0x0000000610049981 */ /* 0x0000a2000c0e1d00 */
[----:B------:R-:W-:-:S03]  /*1210*/  IMAD.WIDE R24, R35, R28, c[0x0][0x170] ;  /* 0x00005c0023187625 */ /* 0x000fc600078e021c */
[----:B------:R-:W3:Y:S04]  /*1220*/  @!P1 LDG.E.EL.128 R8, [R22.64] ;  /* 0x0000000616089981 */ /* 0x000ee8000c2e1d00 */
[----:B------:R4:W5:Y:S01]  /*1230*/  @!P1 LDG.E.EF.128 R12, [R24.64] ;  /* 0x00000006180c9981 */ /* 0x000962000c0e1d00 */
[----:B------:R-:W-:Y:S01]  /*1240*/  LOP3.LUT R21, R3, UR4, RZ, 0xfc, !PT ;  /* 0x0000000403157c12 */ /* 0x000fe2000f8efcff */
[----:B0-----:R-:W-:Y:S01]  /*1250*/  CS2R R16, SRZ ;  /* 0x0000000000107805 */ /* 0x001fe2000001ff00 */
[----:B------:R-:W-:Y:S01]  /*1260*/  IADD3 R20, P0, R33, UR4, RZ ;  /* 0x0000000421147c10 */ /* 0x000fe2000ff1e0ff */
[----:B------:R-:W-:Y:S02]  /*1270*/  CS2R R18, SRZ ;  /* 0x0000000000127805 */ /* 0x000fe4000001ff00 */
[----:B------:R-:W-:Y:S01]  /*1280*/  IMAD R27, R0, 0x900, R21 ;  /* 0x00000900001b7824 */ /* 0x000fe200078e0215 */
[----:B------:R-:W-:-:S03]  /*1290*/  IADD3.X R21, RZ, RZ, RZ, P0, !PT ;  /* 0x000000ffff157210 */ /* 0x000fc600007fe4ff */
[----:B----4-:R-:W-:-:S05]  /*12a0*/  IMAD.WIDE R24, R27, R28, c[0x0][0x170] ;  /* 0x00005c001b187625 */ /* 0x010fca00078e021c */
[----:B------:R0:W4:Y:S01]  /*12b0*/  @!P1 LDG.E.EF.128 R16, [R24.64] ;  /* 0x0000000618109981 */ /* 0x000122000c0e1d00 */
[----:B--2---:R-:W-:Y:S02]  /*12c0*/  SEL R36, R4, RZ, !P1 ;  /* 0x000000ff04247207 */ /* 0x004fe40004800000 */
[----:B------:R-:W-:Y:S02]  /*12d0*/  SHF.L.U32 R4, R20, 0x2, RZ ;  /* 0x0000000214047819 */ /* 0x000fe400000006ff */
[----:B---3--:R-:W-:Y:S02]  /*12e0*/  SEL R8, R8, RZ, !P1 ;  /* 0x000000ff08087207 */ /* 0x008fe40004800000 */
[----:B------:R-:W-:Y:S02]  /*12f0*/  SHF.L.U32 R37, R36, 0x10, RZ ;  /* 0x0000001024257819 */ /* 0x000fe400000006ff */
[----:B-----5:R-:W-:Y:S01]  /*1300*/  SEL R22, R12, RZ, !P1 ;  /* 0x000000ff0c167207 */ /* 0x020fe20004800000 */
[----:B------:R-:W-:Y:S01]  /*1310*/  FADD R8, R8, 1 ;  /* 0x3f80000008087421 */ /* 0x000fe20000000000 */
[----:B------:R-:W-:Y:S01]  /*1320*/  SHF.L.U64.HI R12, R20, 0x2, R21 ;  /* 0x00000002140c7819 */ /* 0x000fe20000010215 */
[----:B------:R-:W-:Y:S01]  /*1330*/  FMUL R37, R2, R37 ;  /* 0x0000002502257220 */ /* 0x000fe20000400000 */
[----:B------:R-:W-:-:S03]  /*1340*/  IADD3 R26, P0, R4, c[0x0][0x168], RZ ;  /* 0x00005a00041a7a10 */ /* 0x000fc60007f1e0ff */
[----:B------:R-:W-:Y:S01]  /*1350*/  FFMA R37, R37, R8, R22 ;  /* 0x0000000825257223 */ /* 0x000fe20000000016 */
[----:B------:R-:W-:Y:S01]  /*1360*/  SEL R8, R5, RZ, !P1 ;  /* 0x000000ff05087207 */ /* 0x000fe20004800000 */
[----:B------:R-:W-:Y:S01]  /*1370*/  CS2R R20, SRZ ;  /* 0x0000000000147805 */ /* 0x000fe2000001ff00 */
[----:B------:R-:W-:Y:S01]  /*1380*/  SEL R5, R10, RZ, !P1 ;  /* 0x000000ff0a057207 */ /* 0x000fe20004800000 */
[----:B------:R-:W-:Y:S01]  /*1390*/  CS2R R22, SRZ ;  /* 0x0000000000167805 */ /* 0x000fe2000001ff00 */
[----:B------:R-:W-:Y:S01]  /*13a0*/  IADD3.X R27, R12, c[0x0][0x16c], RZ, P0, !PT ;  /* 0x00005b000c1b7a10 */ /* 0x000fe200007fe4ff */
[----:B------:R-:W-:Y:S01]  /*13b0*/  IMAD.U32 R31, R8, 0x10000, RZ ;  /* 0x00010000081f7824 */ /* 0x000fe200078e00ff */
[----:B0-----:R-:W-:Y:S01]  /*13c0*/  SEL R25, R14, RZ, !P1 ;  /* 0x000000ff0e197207 */ /* 0x001fe20004800000 */
[----:B------:R-:W-:Y:S02]  /*13d0*/  FADD R5, R5, 1 ;  /* 0x3f80000005057421 */ /* 0x000fe40000000000 */
[----:B------:R-:W-:Y:S01]  /*13e0*/  FMUL R10, R2, R31 ;  /* 0x0000001f020a7220 */ /* 0x000fe20000400000 */
[----:B------:R0:W2:Y:S01]  /*13f0*/  @!P1 LDG.E.EL.128 R20, [R26.64+0x10] ;  /* 0x000010061a149981 */ /* 0x0000a2000c2e1d00 */
[----:B------:R-:W-:-:S02]  /*1400*/  IADD3 R4, P0, R4, c[0x0][0x178], RZ ;  /* 0x00005e0004047a10 */ /* 0x000fc40007f1e0ff */
[----:B------:R-:W-:Y:S02]  /*1410*/  FFMA R10, R10, R5, R25 ;  /* 0x000000050a0a7223 */ /* 0x000fe40000000019 */
[----:B------:R-:W-:Y:S01]  /*1420*/  CS2R R24, SRZ ;  /* 0x0000000000187805 */ /* 0x000fe2000001ff00 */
[----:B------:R-:W-:Y:S01]  /*1430*/  IADD3.X R5, R12, c[0x0][0x17c], RZ, P0, !PT ;  /* 0x00005f000c057a10 */ /* 0x000fe200007fe4ff */
[----:B0-----:R-:W-:Y:S01]  /*1440*/  CS2R R26, SRZ ;  /* 0x00000000001a7805 */ /* 0x001fe2000001ff00 */
[----:B------:R-:W-:-:S05]  /*1450*/  CS2R R30, SRZ ;  /* 0x00000000001e7805 */ /* 0x000fca000001ff00 */
[----:B------:R0:W3:Y:S02]  /*1460*/  @!P1 LDG.E.EL.128 R24, [R4.64+0x10] ;  /* 0x0000100604189981 */ /* 0x0000e4000c2e1d00 */
[----:B0-----:R-:W-:Y:S02]  /*1470*/  IMAD.WIDE.U32 R4, R29, R28, c[0x0][0x178] ;  /* 0x00005e001d047625 */ /* 0x001fe400078e001c */
[----:B------:R-:W-:-:S06]  /*1480*/  CS2R R28, SRZ ;  /* 0x00000000001c7805 */ /* 0x000fcc000001ff00 */
[----:B------:R0:W5:Y:S01]  /*1490*/  @!P1 LDG.E.EL.128 R28, [R4.64] ;  /* 0x00000006041c9981 */ /* 0x000162000c2e1d00 */
[----:B------:R-:W-:Y:S02]  /*14a0*/  PRMT R36, R36, 0x7632, R36 ;  /* 0x0000763224247816 */ /* 0x000fe40000000024 */
[----:B------:R-:W-:Y:S02]  /*14b0*/  SEL R12, R9, RZ, !P1 ;  /* 0x000000ff090c7207 */ /* 0x000fe40004800000 */
[----:B------:R-:W-:Y:S02]  /*14c0*/  SHF.L.U32 R9, R36, 0x10, RZ ;  /* 0x0000001024097819 */ /* 0x000fe400000006ff */
[----:B------:R-:W-:Y:S01]  /*14d0*/  SEL R14, R13, RZ, !P1 ;  /* 0x000000ff0d0e7207 */ /* 0x000fe20004800000 */
[----:B------:R-:W-:Y:S02]  /*14e0*/  FADD R12, R12, 1 ;  /* 0x3f8000000c0c7421 */ /* 0x000fe40000000000 */
[----:B------:R-:W-:Y:S01]  /*14f0*/  FMUL R9, R2, R9 ;  /* 0x0000000902097220 */ /* 0x000fe20000400000 */
[----:B------:R-:W-:-:S03]  /*1500*/  PRMT R8, R8, 0x7632, R8 ;  /* 0x0000763208087816 */ /* 0x000fc60000000008 */
[----:B------:R-:W-:Y:S01]  /*1510*/  FFMA R9, R9, R12, R14 ;  /* 0x0000000c09097223 */ /* 0x000fe2000000000e */
[----:B------:R-:W-:Y:S02]  /*1520*/  SEL R12, R11, RZ, !P1 ;  /* 0x000000ff0b0c7207 */ /* 0x000fe40004800000 */
[----:B------:R-:W-:Y:S02]  /*1530*/  SHF.L.U32 R11, R8, 0x10, RZ ;  /* 0x00000010080b7819 */ /* 0x000fe400000006ff */
[----:B------:R-:W-:Y:S01]  /*1540*/  SEL R8, R15, RZ, !P1 ;  /* 0x000000ff0f087207 */ /* 0x000fe20004800000 */
[----:B0-----:R-:W-:Y:S01]  /*1550*/  FADD R4, R12, 1 ;  /* 0x3f8000000c047421 */ /* 0x001fe20000000000 */
[----:B------:R-:W-:Y:S01]  /*1560*/  SEL R6, R6, RZ, !P1 ;  /* 0x000000ff06067207 */ /* 0x000fe20004800000 */
[----:B------:R-:W-:-:S04]  /*1570*/  FMUL R5, R2, R11 ;  /* 0x0000000b02057220 */ /* 0x000fc80000400000 */
[----:B------:R-:W-:Y:S01]  /*1580*/  FFMA R5, R5, R4, R8 ;  /* 0x0000000405057223 */ /* 0x000fe20000000008 */
[----:B------:R-:W-:Y:S02]  /*1590*/  PRMT R4, R6, 0x7632, R4 ;  /* 0x0000763206047816 */ /* 0x000fe40000000004 */
[----:B------:R-:W-:Y:S02]  /*15a0*/  SEL R7, R7, RZ, !P1 ;  /* 0x000000ff07077207 */ /* 0x000fe40004800000 */
[----:B------:R-:W-:Y:S02]  /*15b0*/  SHF.L.U32 R13, R4, 0x10, RZ ;  /* 0x00000010040d7819 */ /* 0x000fe400000006ff */
[----:B------:R-:W-:Y:S02]  /*15c0*/  SHF.L.U32 R11, R6, 0x10, RZ ;  /* 0x00000010060b7819 */ /* 0x000fe400000006ff */
[----:B------:R-:W-:Y:S01]  /*15d0*/  PRMT R4, R7, 0x7632, R4 ;  /* 0x0000763207047816 */ /* 0x000fe20000000004 */
[----:B------:R-:W-:Y:S01]  /*15e0*/  FMUL R6, R2, R13 ;  /* 0x0000000d02067220 */ /* 0x000fe20000400000 */
[----:B----4-:R-:W-:Y:S01]  /*15f0*/  SEL R16, R16, RZ, !P1 ;  /* 0x000000ff10107207 */ /* 0x010fe20004800000 */
[----:B------:R-:W-:Y:S01]  /*1600*/  FMUL R11, R2, R11 ;  /* 0x0000000b020b7220 */ /* 0x000fe20000400000 */
[----:B------:R-:W-:-:S02]  /*1610*/  SEL R17, R17, RZ, !P1 ;  /* 0x000000ff11117207 */ /* 0x000fc40004800000 */
[----:B------:R-:W-:Y:S02]  /*1620*/  SHF.L.U32 R13, R7, 0x10, RZ ;  /* 0x00000010070d7819 */ /* 0x000fe400000006ff */
[----:B------:R-:W-:Y:S02]  /*1630*/  SHF.L.U32 R15, R4, 0x10, RZ ;  /* 0x00000010040f7819 */ /* 0x000fe400000006ff */
[----:B------:R-:W-:Y:S02]  /*1640*/  SEL R18, R18, RZ, !P1 ;  /* 0x000000ff12127207 */ /* 0x000fe40004800000 */
[----:B------:R-:W-:Y:S01]  /*1650*/  SEL R19, R19, RZ, !P1 ;  /* 0x000000ff13137207 */ /* 0x000fe20004800000 */
[----:B------:R-:W-:Y:S01]  /*1660*/  FMUL R4, R2, R15 ;  /* 0x0000000f02047220 */ /* 0x000fe20000400000 */
[C---:B-1----:R-:W-:Y:S01]  /*1670*/  FMUL R37, R32.reuse, R37 ;  /* 0x0000002520257220 */ /* 0x042fe20000400000 */
[C---:B------:R-:W-:Y:S01]  /*1680*/  FMUL R10, R32.reuse, R10 ;  /* 0x0000000a200a7220 */ /* 0x040fe20000400000 */
[C---:B------:R-:W-:Y:S01]  /*1690*/  FMUL R9, R32.reuse, R9 ;  /* 0x0000000920097220 */ /* 0x040fe20000400000 */
[----:B------:R-:W-:Y:S01]  /*16a0*/  FMUL R5, R32, R5 ;  /* 0x0000000520057220 */ /* 0x000fe20000400000 */
[----:B------:R-:W-:Y:S01]  /*16b0*/  PLOP3.LUT P0, PT, PT, PT, UP0, 0x80, 0x0 ;  /* 0x000000000000781c */ /* 0x000fe20003f0f008 */
[----:B------:R-:W-:Y:S01]  /*16c0*/  IMAD.WIDE R34, R35, R34, c[0x0][0x188] ;  /* 0x0000620023227625 */ /* 0x000fe200078e0222 */
[----:B------:R-:W-:-:S02]  /*16d0*/  UPLOP3.LUT UP0, UPT, UPT, UPT, UPT, 0x40, 0x0 ;  /* 0x000000000000789c */ /* 0x000fc40003f0e870 */
[----:B------:R-:W-:Y:S01]  /*16e0*/  UMOV UR4, 0x800 ;  /* 0x0000080000047882 */ /* 0x000fe20000000000 */
[----:B--2---:R-:W-:Y:S02]  /*16f0*/  SEL R20, R20, RZ, !P1 ;  /* 0x000000ff14147207 */ /* 0x004fe40004800000 */
[----:B------:R-:W-:Y:S02]  /*1700*/  SEL R21, R21, RZ, !P1 ;  /* 0x000000ff15157207 */ /* 0x000fe40004800000 */
[----:B------:R-:W-:Y:S01]  /*1710*/  SEL R22, R22, RZ, !P1 ;  /* 0x000000ff16167207 */ /* 0x000fe20004800000 */
[----:B------:R-:W-:Y:S01]  /*1720*/  FADD R20, R20, 1 ;  /* 0x3f80000014147421 */ /* 0x000fe20000000000 */
[----:B------:R-:W-:Y:S01]  /*1730*/  SEL R23, R23, RZ, !P1 ;  /* 0x000000ff17177207 */ /* 0x000fe20004800000 */
[----:B------:R-:W-:Y:S02]  /*1740*/  FADD R21, R21, 1 ;  /* 0x3f80000015157421 */ /* 0x000fe40000000000 */
[----:B------:R-:W-:Y:S01]  /*1750*/  FFMA R7, R11, R20, R16 ;  /* 0x000000140b077223 */ /* 0x000fe20000000010 */
[----:B------:R-:W-:Y:S01]  /*1760*/  FMUL R11, R2, R13 ;  /* 0x0000000d020b7220 */ /* 0x000fe20000400000 */
[----:B------:R-:W-:Y:S01]  /*1770*/  FFMA R17, R6, R21, R17 ;  /* 0x0000001506117223 */ /* 0x000fe20000000011 */
[----:B------:R-:W-:Y:S01]  /*1780*/  FADD R22, R22, 1 ;  /* 0x3f80000016167421 */ /* 0x000fe20000000000 */
[----:B------:R-:W-:Y:S01]  /*1790*/  FADD R23, R23, 1 ;  /* 0x3f80000017177421 */ /* 0x000fe20000000000 */
[----:B---3--:R-:W-:Y:S01]  /*17a0*/  SEL R25, R25, RZ, !P1 ;  /* 0x000000ff19197207 */ /* 0x008fe20004800000 */
[C---:B------:R-:W-:Y:S01]  /*17b0*/  FMUL R6, R32.reuse, R7 ;  /* 0x0000000720067220 */ /* 0x040fe20000400000 */
[----:B------:R-:W-:Y:S01]  /*17c0*/  FFMA R11, R11, R22, R18 ;  /* 0x000000160b0b7223 */ /* 0x000fe20000000012 */
[----:B------:R-:W-:Y:S01]  /*17d0*/  FMUL R7, R32, R17 ;  /* 0x0000001120077220 */ /* 0x000fe20000400000 */
[----:B------:R-:W-:Y:S01]  /*17e0*/  SEL R27, R27, RZ, !P1 ;  /* 0x000000ff1b1b7207 */ /* 0x000fe20004800000 */
[----:B------:R-:W-:Y:S01]  /*17f0*/  FADD R8, R25, 1 ;  /* 0x3f80000019087421 */ /* 0x000fe20000000000 */
[----:B------:R-:W-:Y:S01]  /*1800*/  FFMA R19, R4, R23, R19 ;  /* 0x0000001704137223 */ /* 0x000fe20000000013 */
[----:B------:R-:W-:Y:S01]  /*1810*/  SEL R24, R24, RZ, !P1 ;  /* 0x000000ff18187207 */ /* 0x000fe20004800000 */
[----:B------:R-:W-:Y:S01]  /*1820*/  FMUL R4, R32, R11 ;  /* 0x0000000b20047220 */ /* 0x000fe20000400000 */
[----:B------:R-:W-:Y:S01]  /*1830*/  SEL R26, R26, RZ, !P1 ;  /* 0x000000ff1a1a7207 */ /* 0x000fe20004800000 */
[----:B------:R-:W-:Y:S01]  /*1840*/  FMUL R7, R7, R8 ;  /* 0x0000000807077220 */ /* 0x000fe20000400000 */
[----:B------:R-:W-:Y:S01]  /*1850*/  FADD R8, R27, 1 ;  /* 0x3f8000001b087421 */ /* 0x000fe20000000000 */
[----:B------:R-:W-:Y:S01]  /*1860*/  FMUL R19, R32, R19 ;  /* 0x0000001320137220 */ /* 0x000fe20000400000 */
[----:B------:R-:W-:Y:S01]  /*1870*/  FADD R13, R24, 1 ;  /* 0x3f800000180d7421 */ /* 0x000fe20000000000 */
[----:B------:R-:W-:Y:S01]  /*1880*/  FADD R15, R26, 1 ;  /* 0x3f8000001a0f7421 */ /* 0x000fe20000000000 */
[----:B-----5:R-:W-:-:S02]  /*1890*/  SEL R28, R28, RZ, !P1 ;  /* 0x000000ff1c1c7207 */ /* 0x020fc40004800000 */
[----:B------:R-:W-:Y:S02]  /*18a0*/  SEL R12, R29, RZ, !P1 ;  /* 0x000000ff1d0c7207 */ /* 0x000fe40004800000 */
[----:B------:R-:W-:Y:S02]  /*18b0*/  SEL R11, R30, RZ, !P1 ;  /* 0x000000ff1e0b7207 */ /* 0x000fe40004800000 */
[----:B------:R-:W-:Y:S01]  /*18c0*/  SEL R14, R31, RZ, !P1 ;  /* 0x000000ff1f0e7207 */ /* 0x000fe20004800000 */
[----:B------:R-:W-:Y:S01]  /*18d0*/  FMUL R19, R19, R8 ;  /* 0x0000000813137220 */ /* 0x000fe20000400000 */
[----:B------:R-:W-:Y:S01]  /*18e0*/  FADD R8, R28, 1 ;  /* 0x3f8000001c087421 */ /* 0x000fe20000000000 */
[----:B------:R-:W-:Y:S01]  /*18f0*/  FADD R12, R12, 1 ;  /* 0x3f8000000c0c7421 */ /* 0x000fe20000000000 */
[----:B------:R-:W-:Y:S01]  /*1900*/  FADD R11, R11, 1 ;  /* 0x3f8000000b0b7421 */ /* 0x000fe20000000000 */
[----:B------:R-:W-:Y:S01]  /*1910*/  FADD R14, R14, 1 ;  /* 0x3f8000000e0e7421 */ /* 0x000fe20000000000 */
[----:B------:R-:W-:Y:S01]  /*1920*/  FMUL R6, R6, R13 ;  /* 0x0000000d06067220 */ /* 0x000fe20000400000 */
[----:B------:R-:W-:Y:S01]  /*1930*/  FMUL R4, R4, R15 ;  /* 0x0000000f04047220 */ /* 0x000fe20000400000 */
[----:B------:R-:W-:Y:S01]  /*1940*/  FMUL R8, R37, R8 ;  /* 0x0000000825087220 */ /* 0x000fe20000400000 */
[----:B------:R-:W-:Y:S01]  /*1950*/  FMUL R10, R10, R11 ;  /* 0x0000000b0a0a7220 */ /* 0x000fe20000400000 */
[----:B------:R-:W-:Y:S01]  /*1960*/  FMUL R9, R9, R12 ;  /* 0x0000000c09097220 */ /* 0x000fe20000400000 */
[----:B------:R-:W-:Y:S01]  /*1970*/  FMUL R5, R5, R14 ;  /* 0x0000000e05057220 */ /* 0x000fe20000400000 */
[----:B------:R-:W-:-:S02]  /*1980*/  F2FP.BF16.F32.PACK_AB R6, R7, R6 ;  /* 0x000000060706723e */ /* 0x000fc400000010ff */
[----:B------:R-:W-:Y:S02]  /*1990*/  F2FP.BF16.F32.PACK_AB R7, R19, R4 ;  /* 0x000000041307723e */ /* 0x000fe400000010ff */
[----:B------:R-:W-:Y:S02]  /*19a0*/  F2FP.BF16.F32.PACK_AB R4, R9, R8 ;  /* 0x000000080904723e */ /* 0x000fe400000010ff */
[----:B------:R-:W-:-:S05]  /*19b0*/  F2FP.BF16.F32.PACK_AB R5, R5, R10 ;  /* 0x0000000a0505723e */ /* 0x000fca00000010ff */
[----:B------:R0:W-:Y:S01]  /*19c0*/  @!P1 STG.E.128 [R34.64], R4 ;  /* 0x0000000422009986 */ /* 0x0001e2000c101d06 */
[----:B------:R-:W-:Y:S05]  /*19d0*/  @P0 BRA `(.L_x_1) ;  /* 0xfffff75000000947 */ /* 0x000fea000383ffff */
[----:B------:R-:W-:Y:S05]  /*19e0*/  EXIT ;  /* 0x000000000000794d */ /* 0x000fea0003800000 */
.L_x_2:
[----:B------:R-:W-:-:S00]  /*19f0*/  BRA `(.L_x_2) ;  /* 0xfffffff000007947 */ /* 0x000fc0000383ffff */
[----:B------:R-:W-:-:S00]  /*1a00*/  NOP ;  /* 0x0000000000007918 */ /* 0x000fc00000000000 */
[----:B------:R-:W-:-:S00]  /*1a10*/  NOP ;  /* 0x0000000000007918 */ /* 0x000fc00000000000 */
[----:B------:R-:W-:-:S00]  /*1a20*/  NOP ;  /* 0x0000000000007918 */ /* 0x000fc00000000000 */
[----:B------:R-:W-:-:S00]  /*1a30*/  NOP ;  /* 0x0000000000007918 */ /* 0x000fc00000000000 */
[----:B------:R-:W-:-:S00]  /*1a40*/  NOP ;  /* 0x0000000000007918 */ /* 0x000fc00000000000 */
[----:B------:R-:W-:-:S00]  /*1a50*/  NOP ;  /* 0x0000000000007918 */ /* 0x000fc00000000000 */
[----:B------:R-:W-:-:S00]  /*1a60*/  NOP ;  /* 0x0000000000007918 */ /* 0x000fc00000000000 */
[----:B------:R-:W-:-:S00]  /*1a70*/  NOP ;  /* 0x0000000000007918 */ /* 0x000fc00000000000 */
.L_x_3:


//--------------------- .nv.global.init           --------------------------
	.section	.nv.global.init,"aw",@progbits
.nv.global.init:
	.type		_$_str,@object
	.size		_$_str,(.L_0 - _$_str)
_$_str:
        /*0000*/ 	.byte	0x5f, 0x5f, 0x43, 0x55, 0x44, 0x41, 0x5f, 0x46, 0x54, 0x5a, 0x00
.L_0:


//--------------------- .nv.shared.triton__0d1d2d3d4d5d6de7de --------------------------
	.section	.nv.shared.triton__0d1d2d3d4d5d6de7de,"aw",@nobits
	.align	16
